	.headerflags	@"EF_CUDA_TEXMODE_UNIFIED EF_CUDA_64BIT_ADDRESS EF_CUDA_ACCELERATORS EF_CUDA_SM90 EF_CUDA_VIRTUAL_SM(EF_CUDA_SM90)"
	.elftype	@"ET_EXEC"


//--------------------- .nv.info                  --------------------------
	.section	.nv.info,"",@"SHT_CUDA_INFO"
	.align	4


	//----- nvinfo : EIATTR_REGCOUNT
	.align		4
        /*0000*/ 	.byte	0x04, 0x2f
        /*0002*/ 	.short	(.L_1 - .L_0)
	.align		4
.L_0:
        /*0004*/ 	.word	index@(triton_mm)
        /*0008*/ 	.word	0x0000002f


	//----- nvinfo : EIATTR_MIN_STACK_SIZE
	.align		4
.L_1:
        /*000c*/ 	.byte	0x04, 0x12
        /*000e*/ 	.short	(.L_3 - .L_2)
	.align		4
.L_2:
        /*0010*/ 	.word	index@(triton_mm)
        /*0014*/ 	.word	0x00000000


	//----- nvinfo : EIATTR_FRAME_SIZE
	.align		4
.L_3:
        /*0018*/ 	.byte	0x04, 0x11
        /*001a*/ 	.short	(.L_5 - .L_4)
	.align		4
.L_4:
        /*001c*/ 	.word	index@(triton_mm)
        /*0020*/ 	.word	0x00000000


	//----- nvinfo : EIATTR_MIN_STACK_SIZE
	.align		4
.L_5:
        /*0024*/ 	.byte	0x04, 0x12
        /*0026*/ 	.short	(.L_7 - .L_6)
	.align		4
.L_6:
        /*0028*/ 	.word	index@(triton_mm)
        /*002c*/ 	.word	0x00000000
.L_7:


//--------------------- .nv.info.triton_mm        --------------------------
	.section	.nv.info.triton_mm,"",@"SHT_CUDA_INFO"
	.sectionflags	@""
	.align	4


	//----- nvinfo : EIATTR_CUDA_API_VERSION
	.align		4
        /*0000*/ 	.byte	0x04, 0x37
        /*0002*/ 	.short	(.L_9 - .L_8)
.L_8:
        /*0004*/ 	.word	0x0000007c


	//----- nvinfo : EIATTR_KPARAM_INFO
	.align		4
.L_9:
        /*0008*/ 	.byte	0x04, 0x17
        /*000a*/ 	.short	(.L_11 - .L_10)
.L_10:
        /*000c*/ 	.word	0x00000000
        /*0010*/ 	.short	0x0003
        /*0012*/ 	.short	0x0018
        /*0014*/ 	.byte	0x00, 0xf0, 0x21, 0x00


	//----- nvinfo : EIATTR_KPARAM_INFO
	.align		4
.L_11:
        /*0018*/ 	.byte	0x04, 0x17
        /*001a*/ 	.short	(.L_13 - .L_12)
.L_12:
        /*001c*/ 	.word	0x00000000
        /*0020*/ 	.short	0x0002
        /*0022*/ 	.short	0x0010
        /*0024*/ 	.byte	0x00, 0xf0, 0x21, 0x00


	//----- nvinfo : EIATTR_KPARAM_INFO
	.align		4
.L_13:
        /*0028*/ 	.byte	0x04, 0x17
        /*002a*/ 	.short	(.L_15 - .L_14)
.L_14:
        /*002c*/ 	.word	0x00000000
        /*0030*/ 	.short	0x0001
        /*0032*/ 	.short	0x0008
        /*0034*/ 	.byte	0x00, 0xf0, 0x21, 0x00


	//----- nvinfo : EIATTR_KPARAM_INFO
	.align		4
.L_15:
        /*0038*/ 	.byte	0x04, 0x17
        /*003a*/ 	.short	(.L_17 - .L_16)
.L_16:
        /*003c*/ 	.word	0x00000000
        /*0040*/ 	.short	0x0000
        /*0042*/ 	.short	0x0000
        /*0044*/ 	.byte	0x00, 0xf0, 0x21, 0x00


	//----- nvinfo : EIATTR_SPARSE_MMA_MASK
	.align		4
.L_17:
        /*0048*/ 	.byte	0x03, 0x50
        /*004a*/ 	.short	0x0000


	//----- nvinfo : EIATTR_MAXREG_COUNT
	.align		4
        /*004c*/ 	.byte	0x03, 0x1b
        /*004e*/ 	.short	0x00ff


	//----- nvinfo : EIATTR_COOP_GROUP_MASK_REGIDS
	.align		4
        /*0050*/ 	.byte	0x04, 0x29
        /*0052*/ 	.short	(.L_19 - .L_18)


	//   ....[0]....
.L_18:
        /*0054*/ 	.word	0xffffffff


	//----- nvinfo : EIATTR_COOP_GROUP_INSTR_OFFSETS
	.align		4
.L_19:
        /*0058*/ 	.byte	0x04, 0x28
        /*005a*/ 	.short	(.L_21 - .L_20)


	//   ....[0]....
.L_20:
        /*005c*/ 	.word	0x00000bc0


	//----- nvinfo : EIATTR_EXIT_INSTR_OFFSETS
	.align		4
.L_21:
        /*0060*/ 	.byte	0x04, 0x1c
        /*0062*/ 	.short	(.L_23 - .L_22)


	//   ....[0]....
.L_22:
        /*0064*/ 	.word	0x00001530


	//   ....[1]....
        /*0068*/ 	.word	0x00001550


	//----- nvinfo : EIATTR_MAX_THREADS
	.align		4
.L_23:
        /*006c*/ 	.byte	0x04, 0x05
        /*006e*/ 	.short	(.L_25 - .L_24)
.L_24:
        /*0070*/ 	.word	0x00000100
        /*0074*/ 	.word	0x00000001
        /*0078*/ 	.word	0x00000001


	//----- nvinfo : EIATTR_CBANK_PARAM_SIZE
	.align		4
.L_25:
        /*007c*/ 	.byte	0x03, 0x19
        /*007e*/ 	.short	0x0020


	//----- nvinfo : EIATTR_PARAM_CBANK
	.align		4
        /*0080*/ 	.byte	0x04, 0x0a
        /*0082*/ 	.short	(.L_27 - .L_26)
	.align		4
.L_26:
        /*0084*/ 	.word	index@(.nv.constant0.triton_mm)
        /*0088*/ 	.short	0x0210
        /*008a*/ 	.short	0x0020


	//----- nvinfo : EIATTR_SW_WAR
	.align		4
.L_27:
        /*008c*/ 	.byte	0x04, 0x36
        /*008e*/ 	.short	(.L_29 - .L_28)
.L_28:
        /*0090*/ 	.word	0x00000008
.L_29:


//--------------------- .nv.callgraph             --------------------------
	.section	.nv.callgraph,"",@"SHT_CUDA_CALLGRAPH"
	.align	4
	.sectionentsize	8
	.align		4
        /*0000*/ 	.word	0x00000000
	.align		4
        /*0004*/ 	.word	0xffffffff
	.align		4
        /*0008*/ 	.word	0x00000000
	.align		4
        /*000c*/ 	.word	0xfffffffe
	.align		4
        /*0010*/ 	.word	0x00000000
	.align		4
        /*0014*/ 	.word	0xfffffffd
	.align		4
        /*0018*/ 	.word	0x00000000
	.align		4
        /*001c*/ 	.word	0xfffffffc


//--------------------- .text.triton_mm           --------------------------
	.section	.text.triton_mm,"ax",@progbits
	.sectionflags	@"SHF_BARRIERS=1"
	.align	128
        .global         triton_mm
        .type           triton_mm,@function
        .size           triton_mm,(.L_x_2 - triton_mm)
        .other          triton_mm,@"STO_CUDA_ENTRY STV_DEFAULT"
triton_mm:
.text.triton_mm:
[----:B------:R-:W1:Y:S02]  /*0000*/  LDC R1, c[0x0][0x28] ;  /* 0x00000a00ff017b82 */ /* 0x000e640000000800 */
[----:B------:R-:W2:Y:S01]  /*0010*/  S2R R9, SR_CTAID.X ;  /* 0x0000000000097919 */ /* 0x000ea20000002500 */
[----:B------:R-:W3:Y:S01]  /*0020*/  S2UR UR22, SR_CgaCtaId ;  /* 0x00000000001679c3 */ /* 0x000ee20000008800 */
[----:B------:R-:W-:Y:S01]  /*0030*/  UMOV UR4, 0x400 ;  /* 0x0000040000047882 */ /* 0x000fe20000000000 */
[----:B------:R-:W-:Y:S01]  /*0040*/  ULDC.64 UR26, c[0x0][0x208] ;  /* 0x00008200001a7ab9 */ /* 0x000fe20000000a00 */
[----:B------:R-:W-:Y:S02]  /*0050*/  CS2R R24, SRZ ;  /* 0x0000000000187805 */ /* 0x000fe4000001ff00 */
[----:B------:R-:W-:Y:S02]  /*0060*/  CS2R R26, SRZ ;  /* 0x00000000001a7805 */ /* 0x000fe4000001ff00 */
[----:B------:R-:W-:Y:S02]  /*0070*/  CS2R R28, SRZ ;  /* 0x00000000001c7805 */ /* 0x000fe4000001ff00 */
[----:B------:R-:W-:-:S02]  /*0080*/  CS2R R34, SRZ ;  /* 0x0000000000227805 */ /* 0x000fc4000001ff00 */
[----:B------:R-:W-:Y:S01]  /*0090*/  CS2R R36, SRZ ;  /* 0x0000000000247805 */ /* 0x000fe2000001ff00 */
[----:B------:R-:W4:Y:S01]  /*00a0*/  LDC.64 R12, c[0x0][0x218] ;  /* 0x00008600ff0c7b82 */ /* 0x000f220000000a00 */
[----:B------:R-:W-:Y:S01]  /*00b0*/  CS2R R38, SRZ ;  /* 0x0000000000267805 */ /* 0x000fe2000001ff00 */
[----:B------:R-:W-:Y:S01]  /*00c0*/  UMOV UR23, 0x1 ;  /* 0x0000000100177882 */ /* 0x000fe20000000000 */
[----:B------:R-:W-:Y:S01]  /*00d0*/  UMOV UR24, 0xffffffff ;  /* 0xffffffff00187882 */ /* 0x000fe20000000000 */
[----:B------:R-:W-:Y:S01]  /*00e0*/  UMOV UR25, 0xffffffc0 ;  /* 0xffffffc000197882 */ /* 0x000fe20000000000 */
[----:B---3--:R-:W-:Y:S01]  /*00f0*/  UPRMT UR22, UR22, 0x654, UR4 ;  /* 0x0000065416167896 */ /* 0x008fe20008000004 */
[----:B--2---:R-:W-:Y:S02]  /*0100*/  SHF.R.S32.HI R0, RZ, 0x1f, R9 ;  /* 0x0000001fff007819 */ /* 0x004fe40000011409 */
[-C--:B------:R-:W-:Y:S02]  /*0110*/  IABS R8, R9.reuse ;  /* 0x0000000900087213 */ /* 0x080fe40000000000 */
[----:B------:R-:W-:-:S04]  /*0120*/  LEA.HI R0, R0, R9, RZ, 0x3 ;  /* 0x0000000900007211 */ /* 0x000fc800078f18ff */
[----:B------:R-:W-:Y:S01]  /*0130*/  LOP3.LUT R4, R0, 0xfffffff8, RZ, 0xc0, !PT ;  /* 0xfffffff800047812 */ /* 0x000fe200078ec0ff */
[----:B------:R-:W-:-:S04]  /*0140*/  IMAD.MOV.U32 R0, RZ, RZ, 0x40 ;  /* 0x00000040ff007424 */ /* 0x000fc800078e00ff */
[----:B------:R-:W-:-:S05]  /*0150*/  IMAD.MOV R5, RZ, RZ, -R4 ;  /* 0x000000ffff057224 */ /* 0x000fca00078e0a04 */
[----:B------:R-:W-:-:S04]  /*0160*/  VIADDMNMX R5, R5, R0, 0x8, PT ;  /* 0x0000000805057446 */ /* 0x000fc80003800100 */
[-C--:B------:R-:W-:Y:S02]  /*0170*/  IABS R11, R5.reuse ;  /* 0x00000005000b7213 */ /* 0x080fe40000000000 */
[----:B------:R-:W-:Y:S02]  /*0180*/  IABS R10, R5 ;  /* 0x00000005000a7213 */ /* 0x000fe40000000000 */
[----:B------:R-:W2:Y:S08]  /*0190*/  I2F.RP R0, R11 ;  /* 0x0000000b00007306 */ /* 0x000eb00000209400 */
[----:B--2---:R-:W2:Y:S02]  /*01a0*/  MUFU.RCP R0, R0 ;  /* 0x0000000000007308 */ /* 0x004ea40000001000 */
[----:B--2---:R-:W-:-:S06]  /*01b0*/  VIADD R2, R0, 0xffffffe ;  /* 0x0ffffffe00027836 */ /* 0x004fcc0000000000 */
[----:B------:R2:W3:Y:S02]  /*01c0*/  F2I.FTZ.U32.TRUNC.NTZ R3, R2 ;  /* 0x0000000200037305 */ /* 0x0004e4000021f000 */
[----:B--2---:R-:W-:Y:S02]  /*01d0*/  IMAD.MOV.U32 R2, RZ, RZ, RZ ;  /* 0x000000ffff027224 */ /* 0x004fe400078e00ff */
[----:B---3--:R-:W-:-:S04]  /*01e0*/  IMAD.MOV R6, RZ, RZ, -R3 ;  /* 0x000000ffff067224 */ /* 0x008fc800078e0a03 */
[----:B------:R-:W-:Y:S02]  /*01f0*/  IMAD R7, R6, R11, RZ ;  /* 0x0000000b06077224 */ /* 0x000fe400078e02ff */
[----:B------:R-:W-:Y:S02]  /*0200*/  IMAD.IADD R6, R9, 0x1, -R4 ;  /* 0x0000000109067824 */ /* 0x000fe400078e0a04 */
[----:B------:R-:W-:-:S03]  /*0210*/  IMAD.HI.U32 R3, R3, R7, R2 ;  /* 0x0000000703037227 */ /* 0x000fc600078e0002 */
[----:B------:R-:W-:Y:S01]  /*0220*/  IABS R0, R6 ;  /* 0x0000000600007213 */ /* 0x000fe20000000000 */
[----:B------:R-:W-:Y:S01]  /*0230*/  IMAD.MOV.U32 R7, RZ, RZ, R8 ;  /* 0x000000ffff077224 */ /* 0x000fe200078e0008 */
[----:B------:R-:W-:Y:S01]  /*0240*/  LOP3.LUT R6, R6, R5, RZ, 0x3c, !PT ;  /* 0x0000000506067212 */ /* 0x000fe200078e3cff */
[----:B------:R-:W-:Y:S02]  /*0250*/  IMAD.MOV R8, RZ, RZ, -R10 ;  /* 0x000000ffff087224 */ /* 0x000fe400078e0a0a */
[----:B------:R-:W-:Y:S01]  /*0260*/  IMAD.MOV.U32 R10, RZ, RZ, R0 ;  /* 0x000000ffff0a7224 */ /* 0x000fe200078e0000 */
[----:B------:R-:W-:Y:S01]  /*0270*/  ISETP.GE.AND P2, PT, R6, RZ, PT ;  /* 0x000000ff0600720c */ /* 0x000fe20003f46270 */
[----:B------:R-:W-:-:S04]  /*0280*/  IMAD.HI.U32 R0, R3, R7, RZ ;  /* 0x0000000703007227 */ /* 0x000fc800078e00ff */
[----:B------:R-:W-:-:S04]  /*0290*/  IMAD.HI.U32 R3, R3, R10, RZ ;  /* 0x0000000a03037227 */ /* 0x000fc800078e00ff */
[-C--:B------:R-:W-:Y:S02]  /*02a0*/  IMAD R2, R0, R8.reuse, R7 ;  /* 0x0000000800027224 */ /* 0x080fe400078e0207 */
[----:B------:R-:W-:Y:S01]  /*02b0*/  IMAD R7, R3, R8, R10 ;  /* 0x0000000803077224 */ /* 0x000fe200078e020a */
[----:B------:R-:W2:Y:S02]  /*02c0*/  S2R R0, SR_TID.X ;  /* 0x0000000000007919 */ /* 0x000ea40000002100 */
[C---:B------:R-:W-:Y:S02]  /*02d0*/  ISETP.GT.U32.AND P1, PT, R11.reuse, R2, PT ;  /* 0x000000020b00720c */ /* 0x040fe40003f24070 */
[----:B------:R-:W-:-:S11]  /*02e0*/  ISETP.GT.U32.AND P0, PT, R11, R7, PT ;  /* 0x000000070b00720c */ /* 0x000fd60003f04070 */
[--C-:B------:R-:W-:Y:S01]  /*02f0*/  @!P1 IMAD.IADD R2, R2, 0x1, -R11.reuse ;  /* 0x0000000102029824 */ /* 0x100fe200078e0a0b */
[----:B------:R-:W-:Y:S01]  /*0300*/  ISETP.GE.AND P1, PT, R9, RZ, PT ;  /* 0x000000ff0900720c */ /* 0x000fe20003f26270 */
[----:B------:R-:W-:Y:S02]  /*0310*/  @!P0 IMAD.IADD R7, R7, 0x1, -R11 ;  /* 0x0000000107078824 */ /* 0x000fe400078e0a0b */
[----:B------:R-:W-:Y:S01]  /*0320*/  @!P0 VIADD R3, R3, 0x1 ;  /* 0x0000000103038836 */ /* 0x000fe20000000000 */
[----:B------:R-:W-:Y:S02]  /*0330*/  ISETP.GT.U32.AND P4, PT, R11, R2, PT ;  /* 0x000000020b00720c */ /* 0x000fe40003f84070 */
[----:B------:R-:W-:Y:S02]  /*0340*/  ISETP.GE.U32.AND P3, PT, R7, R11, PT ;  /* 0x0000000b0700720c */ /* 0x000fe40003f66070 */
[----:B------:R-:W-:Y:S02]  /*0350*/  ISETP.NE.AND P0, PT, R5, RZ, PT ;  /* 0x000000ff0500720c */ /* 0x000fe40003f05270 */
[----:B------:R-:W-:-:S02]  /*0360*/  LOP3.LUT R5, RZ, R5, RZ, 0x33, !PT ;  /* 0x00000005ff057212 */ /* 0x000fc400078e33ff */
[----:B--2---:R-:W-:-:S05]  /*0370*/  SHF.R.U32.HI R8, RZ, 0x3, R0 ;  /* 0x00000003ff087819 */ /* 0x004fca0000011600 */
[----:B------:R-:W-:Y:S02]  /*0380*/  @!P4 IMAD.IADD R2, R2, 0x1, -R11 ;  /* 0x000000010202c824 */ /* 0x000fe400078e0a0b */
[----:B------:R-:W-:Y:S01]  /*0390*/  @P3 VIADD R3, R3, 0x1 ;  /* 0x0000000103033836 */ /* 0x000fe20000000000 */
[----:B------:R-:W-:Y:S01]  /*03a0*/  SGXT.U32 R8, R8, 0x5 ;  /* 0x000000050808781a */ /* 0x000fe20000000000 */
[----:B------:R-:W-:Y:S01]  /*03b0*/  @!P1 IMAD.MOV R2, RZ, RZ, -R2 ;  /* 0x000000ffff029224 */ /* 0x000fe200078e0a02 */
[----:B------:R-:W2:Y:S01]  /*03c0*/  LDC.64 R10, c[0x0][0x220] ;  /* 0x00008800ff0a7b82 */ /* 0x000ea20000000a00 */
[----:B------:R-:W-:-:S03]  /*03d0*/  IMAD.MOV.U32 R6, RZ, RZ, R3 ;  /* 0x000000ffff067224 */ /* 0x000fc600078e0003 */
[----:B------:R-:W-:Y:S01]  /*03e0*/  SEL R3, R5, R2, !P0 ;  /* 0x0000000205037207 */ /* 0x000fe20004000000 */
[----:B------:R-:W-:-:S04]  /*03f0*/  @!P2 IMAD.MOV R6, RZ, RZ, -R6 ;  /* 0x000000ffff06a224 */ /* 0x000fc800078e0a06 */
[----:B------:R-:W-:Y:S01]  /*0400*/  IMAD.IADD R7, R4, 0x1, R3 ;  /* 0x0000000104077824 */ /* 0x000fe200078e0203 */
[----:B------:R-:W-:Y:S01]  /*0410*/  SEL R2, R5, R6, !P0 ;  /* 0x0000000605027207 */ /* 0x000fe20004000000 */
[----:B------:R-:W-:Y:S01]  /*0420*/  IMAD.SHL.U32 R3, R0, 0x8, RZ ;  /* 0x0000000800037824 */ /* 0x000fe200078e00ff */
[----:B------:R-:W-:Y:S02]  /*0430*/  LOP3.LUT R4, R8, 0x20, RZ, 0xfc, !PT ;  /* 0x0000002008047812 */ /* 0x000fe400078efcff */
[----:B------:R-:W-:Y:S01]  /*0440*/  SHF.R.S32.HI R16, RZ, 0x19, R2 ;  /* 0x00000019ff107819 */ /* 0x000fe20000011402 */
[----:B------:R-:W-:Y:S01]  /*0450*/  IMAD.SHL.U32 R2, R2, 0x40, RZ ;  /* 0x0000004002027824 */ /* 0x000fe200078e00ff */
[----:B------:R-:W-:Y:S01]  /*0460*/  SHF.R.S32.HI R15, RZ, 0x19, R7 ;  /* 0x00000019ff0f7819 */ /* 0x000fe20000011407 */
[----:B------:R-:W-:Y:S01]  /*0470*/  IMAD.SHL.U32 R7, R7, 0x40, RZ ;  /* 0x0000004007077824 */ /* 0x000fe200078e00ff */
[----:B------:R-:W-:Y:S02]  /*0480*/  SGXT R16, R16, 0x1 ;  /* 0x000000011010781a */ /* 0x000fe40000000200 */
[----:B------:R-:W-:-:S02]  /*0490*/  LOP3.LUT R9, R2, R8, RZ, 0xfc, !PT ;  /* 0x0000000802097212 */ /* 0x000fc400078efcff */
[----:B------:R-:W-:Y:S02]  /*04a0*/  LOP3.LUT R5, R3, 0x38, R0, 0x48, !PT ;  /* 0x0000003803057812 */ /* 0x000fe400078e4800 */
[----:B------:R-:W-:Y:S02]  /*04b0*/  LEA.HI R14, R16, R9, RZ, 0x6 ;  /* 0x00000009100e7211 */ /* 0x000fe400078f30ff */
[----:B------:R-:W-:Y:S01]  /*04c0*/  SGXT R15, R15, 0x1 ;  /* 0x000000010f0f781a */ /* 0x000fe20000000200 */
[--C-:B------:R-:W-:Y:S01]  /*04d0*/  IMAD R4, R4, 0x40, R5.reuse ;  /* 0x0000004004047824 */ /* 0x100fe200078e0205 */
[----:B------:R-:W-:Y:S01]  /*04e0*/  LOP3.LUT R18, R14, 0x3fffc0, RZ, 0xc0, !PT ;  /* 0x003fffc00e127812 */ /* 0x000fe200078ec0ff */
[----:B------:R-:W-:Y:S01]  /*04f0*/  IMAD R5, R8, 0x40, R5 ;  /* 0x0000004008057824 */ /* 0x000fe200078e0205 */
[----:B------:R-:W-:Y:S02]  /*0500*/  LOP3.LUT R6, R7, R8, RZ, 0xfc, !PT ;  /* 0x0000000807067212 */ /* 0x000fe400078efcff */
[----:B------:R-:W-:Y:S01]  /*0510*/  LOP3.LUT R14, R2, 0x20, R8, 0xfe, !PT ;  /* 0x00000020020e7812 */ /* 0x000fe200078efe08 */
[----:B------:R-:W-:Y:S01]  /*0520*/  IMAD.IADD R17, R9, 0x1, -R18 ;  /* 0x0000000109117824 */ /* 0x000fe200078e0a12 */
[----:B------:R-:W-:-:S02]  /*0530*/  LOP3.LUT R7, R7, 0x20, R8, 0xfe, !PT ;  /* 0x0000002007077812 */ /* 0x000fc400078efe08 */
[C---:B------:R-:W-:Y:S02]  /*0540*/  LEA.HI R8, R15.reuse, R6, RZ, 0xc ;  /* 0x000000060f087211 */ /* 0x040fe400078f60ff */
[----:B------:R-:W-:Y:S02]  /*0550*/  LEA.HI R18, R16, R14, RZ, 0x6 ;  /* 0x0000000e10127211 */ /* 0x000fe400078f30ff */
[----:B------:R-:W-:Y:S02]  /*0560*/  LEA.HI R15, R15, R7, RZ, 0xc ;  /* 0x000000070f0f7211 */ /* 0x000fe400078f60ff */
[----:B------:R-:W-:Y:S02]  /*0570*/  LOP3.LUT R9, R8, 0x3ff000, RZ, 0xc0, !PT ;  /* 0x003ff00008097812 */ /* 0x000fe400078ec0ff */
[----:B------:R-:W-:Y:S02]  /*0580*/  LOP3.LUT R19, R18, 0x3fffc0, RZ, 0xc0, !PT ;  /* 0x003fffc012137812 */ /* 0x000fe400078ec0ff */
[----:B------:R-:W-:Y:S01]  /*0590*/  LOP3.LUT R16, R15, 0x3ff000, RZ, 0xc0, !PT ;  /* 0x003ff0000f107812 */ /* 0x000fe200078ec0ff */
[----:B------:R-:W-:Y:S01]  /*05a0*/  IMAD.IADD R9, R6, 0x1, -R9 ;  /* 0x0000000106097824 */ /* 0x000fe200078e0a09 */
[----:B------:R-:W-:Y:S01]  /*05b0*/  LOP3.LUT R8, R3, 0x38, RZ, 0xc0, !PT ;  /* 0x0000003803087812 */ /* 0x000fe200078ec0ff */
[----:B------:R-:W-:Y:S01]  /*05c0*/  IMAD.IADD R19, R14, 0x1, -R19 ;  /* 0x000000010e137824 */ /* 0x000fe200078e0a13 */
[----:B------:R-:W-:Y:S01]  /*05d0*/  LEA R31, R5, UR22, 0x1 ;  /* 0x00000016051f7c11 */ /* 0x000fe2000f8e08ff */
[----:B------:R-:W-:-:S02]  /*05e0*/  IMAD.IADD R15, R7, 0x1, -R16 ;  /* 0x00000001070f7824 */ /* 0x000fc400078e0a10 */
[--C-:B------:R-:W-:Y:S02]  /*05f0*/  IMAD R9, R9, 0xc00, R8.reuse ;  /* 0x00000c0009097824 */ /* 0x100fe400078e0208 */
[--C-:B------:R-:W-:Y:S02]  /*0600*/  IMAD R19, R19, 0xc00, R8.reuse ;  /* 0x00000c0013137824 */ /* 0x100fe400078e0208 */
[--C-:B------:R-:W-:Y:S02]  /*0610*/  IMAD R15, R15, 0xc00, R8.reuse ;  /* 0x00000c000f0f7824 */ /* 0x100fe400078e0208 */
[----:B------:R-:W-:Y:S02]  /*0620*/  IMAD R17, R17, 0xc00, R8 ;  /* 0x00000c0011117824 */ /* 0x000fe400078e0208 */
[----:B----4-:R-:W-:-:S04]  /*0630*/  IMAD.WIDE R20, R9, 0x2, R12 ;  /* 0x0000000209147825 */ /* 0x010fc800078e020c */
[----:B--2---:R-:W-:Y:S01]  /*0640*/  IMAD.WIDE R32, R19, 0x2, R10 ;  /* 0x0000000213207825 */ /* 0x004fe200078e020a */
[----:B------:R-:W-:Y:S01]  /*0650*/  LEA R19, R4, UR22, 0x1 ;  /* 0x0000001604137c11 */ /* 0x000fe2000f8e08ff */
[----:B------:R-:W-:Y:S01]  /*0660*/  @!PT LDS RZ, [RZ] ;  /* 0x00000000fffff984 */ /* 0x000fe20000000800 */
[----:B------:R-:W-:Y:S01]  /*0670*/  @!PT LDS RZ, [RZ] ;  /* 0x00000000fffff984 */ /* 0x000fe20000000800 */
[----:B------:R-:W-:Y:S01]  /*0680*/  @!PT LDS RZ, [RZ] ;  /* 0x00000000fffff984 */ /* 0x000fe20000000800 */
[----:B------:R-:W-:Y:S02]  /*0690*/  LDGSTS.E.BYPASS.128 [R31], desc[UR26][R20.64] ;  /* 0x00000000141f7fae */ /* 0x000fe4000b901c5a */
[----:B------:R-:W-:-:S04]  /*06a0*/  IMAD.WIDE R22, R15, 0x2, R12 ;  /* 0x000000020f167825 */ /* 0x000fc800078e020c */
[----:B------:R-:W-:Y:S01]  /*06b0*/  IMAD.WIDE R16, R17, 0x2, R10 ;  /* 0x0000000211107825 */ /* 0x000fe200078e020a */
[----:B------:R-:W-:Y:S01]  /*06c0*/  LDGSTS.E.BYPASS.128 [R19], desc[UR26][R22.64] ;  /* 0x0000000016137fae */ /* 0x000fe2000b901c5a */
[----:B------:R-:W-:Y:S02]  /*06d0*/  IADD3 R14, P0, R22, 0x100, RZ ;  /* 0x00000100160e7810 */ /* 0x000fe40007f1e0ff */
[----:B------:R-:W-:Y:S01]  /*06e0*/  IADD3 R10, P1, R20, 0x100, RZ ;  /* 0x00000100140a7810 */ /* 0x000fe20007f3e0ff */
[----:B------:R-:W0:Y:S02]  /*06f0*/  LDGDEPBAR ;  /* 0x00000000000079af */ /* 0x000e240000000000 */
[----:B------:R-:W-:Y:S01]  /*0700*/  IMAD.X R15, RZ, RZ, R23, P0 ;  /* 0x000000ffff0f7224 */ /* 0x000fe200000e0617 */
[----:B------:R-:W-:Y:S01]  /*0710*/  IADD3 R44, P0, R32, 0x100, RZ ;  /* 0x00000100202c7810 */ /* 0x000fe20007f1e0ff */
[----:B------:R-:W-:Y:S01]  /*0720*/  LDGSTS.E.BYPASS.128 [R31+0x6000], desc[UR26][R16.64] ;  /* 0x06000000101f7fae */ /* 0x000fe2000b901c5a */
[----:B------:R-:W-:Y:S01]  /*0730*/  IMAD.X R11, RZ, RZ, R21, P1 ;  /* 0x000000ffff0b7224 */ /* 0x000fe200008e0615 */
[----:B------:R-:W-:-:S02]  /*0740*/  IADD3 R13, P1, R16, 0x100, RZ ;  /* 0x00000100100d7810 */ /* 0x000fc40007f3e0ff */
[----:B------:R-:W-:Y:S01]  /*0750*/  LDGSTS.E.BYPASS.128 [R19+0x6000], desc[UR26][R32.64] ;  /* 0x0600000020137fae */ /* 0x000fe2000b901c5a */
[----:B------:R-:W-:Y:S02]  /*0760*/  IMAD.X R9, RZ, RZ, R33, P0 ;  /* 0x000000ffff097224 */ /* 0x000fe400000e0621 */
[----:B------:R-:W-:Y:S01]  /*0770*/  IMAD.X R18, RZ, RZ, R17, P1 ;  /* 0x000000ffff127224 */ /* 0x000fe200008e0611 */
[----:B------:R-:W0:Y:S01]  /*0780*/  LDGDEPBAR ;  /* 0x00000000000079af */ /* 0x000e220000000000 */
[----:B------:R-:W-:Y:S06]  /*0790*/  BAR.SYNC.DEFER_BLOCKING 0x0 ;  /* 0x0000000000007b1d */ /* 0x000fec0000010000 */
[----:B------:R-:W-:Y:S01]  /*07a0*/  @!PT LDS RZ, [RZ] ;  /* 0x00000000fffff984 */ /* 0x000fe20000000800 */
[----:B------:R-:W-:Y:S01]  /*07b0*/  @!PT LDS RZ, [RZ] ;  /* 0x00000000fffff984 */ /* 0x000fe20000000800 */
[----:B------:R-:W-:Y:S01]  /*07c0*/  @!PT LDS RZ, [RZ] ;  /* 0x00000000fffff984 */ /* 0x000fe20000000800 */
[----:B------:R2:W-:Y:S04]  /*07d0*/  LDGSTS.E.BYPASS.128 [R31+0x2000], desc[UR26][R20.64+0x80] ;  /* 0x02000080141f7fae */ /* 0x0005e8000b901c5a */
[----:B------:R-:W-:Y:S04]  /*07e0*/  LDGSTS.E.BYPASS.128 [R19+0x2000], desc[UR26][R22.64+0x80] ;  /* 0x0200008016137fae */ /* 0x000fe8000b901c5a */
[----:B------:R-:W0:Y:S04]  /*07f0*/  LDGDEPBAR ;  /* 0x00000000000079af */ /* 0x000e280000000000 */
[----:B------:R3:W-:Y:S01]  /*0800*/  LDGSTS.E.BYPASS.128 [R31+0x8000], desc[UR26][R16.64+0x80] ;  /* 0x08000080101f7fae */ /* 0x0007e2000b901c5a */
[----:B--2---:R-:W-:-:S03]  /*0810*/  SHF.R.U32.HI R20, RZ, 0x5, R0 ;  /* 0x00000005ff147819 */ /* 0x004fc60000011600 */
[----:B------:R2:W-:Y:S01]  /*0820*/  LDGSTS.E.BYPASS.128 [R19+0x8000], desc[UR26][R32.64+0x80] ;  /* 0x0800008020137fae */ /* 0x0005e2000b901c5a */
[----:B------:R-:W-:-:S03]  /*0830*/  LOP3.LUT R21, R20, 0x7fffffc, RZ, 0xc0, !PT ;  /* 0x07fffffc14157812 */ /* 0x000fc600078ec0ff */
[----:B------:R-:W0:Y:S01]  /*0840*/  LDGDEPBAR ;  /* 0x00000000000079af */ /* 0x000e220000000000 */
[----:B---3--:R-:W-:Y:S01]  /*0850*/  CS2R R30, SRZ ;  /* 0x00000000001e7805 */ /* 0x008fe2000001ff00 */
[----:B--2---:R-:W-:Y:S01]  /*0860*/  IMAD.SHL.U32 R19, R0, 0x2, RZ ;  /* 0x0000000200137824 */ /* 0x004fe200078e00ff */
[----:B------:R-:W-:-:S04]  /*0870*/  CS2R R32, SRZ ;  /* 0x0000000000207805 */ /* 0x000fc8000001ff00 */
[----:B------:R-:W-:-:S04]  /*0880*/  LOP3.LUT R12, R19, 0x100, RZ, 0xc0, !PT ;  /* 0x00000100130c7812 */ /* 0x000fc800078ec0ff */
[C---:B------:R-:W-:Y:S02]  /*0890*/  LOP3.LUT R22, R12.reuse, 0x2000000, RZ, 0xfc, !PT ;  /* 0x020000000c167812 */ /* 0x040fe400078efcff */
[C---:B------:R-:W-:Y:S02]  /*08a0*/  LOP3.LUT R40, R12.reuse, 0x2000002, RZ, 0xfc, !PT ;  /* 0x020000020c287812 */ /* 0x040fe400078efcff */
[C---:B------:R-:W-:Y:S02]  /*08b0*/  LOP3.LUT R42, R12.reuse, 0x2000004, RZ, 0xfc, !PT ;  /* 0x020000040c2a7812 */ /* 0x040fe400078efcff */
[----:B------:R-:W-:-:S07]  /*08c0*/  LOP3.LUT R12, R12, 0x2000006, RZ, 0xfc, !PT ;  /* 0x020000060c0c7812 */ /* 0x000fce00078efcff */
.L_x_0:
[----:B------:R-:W-:Y:S01]  /*08d0*/  UIADD3 UR24, UR24, 0x1, URZ ;  /* 0x0000000118187890 */ /* 0x000fe2000fffe03f */
[----:B--2---:R-:W-:Y:S01]  /*08e0*/  IMAD.MOV.U32 R16, RZ, RZ, R22 ;  /* 0x000000ffff107224 */ /* 0x004fe200078e0016 */
[----:B------:R-:W-:Y:S01]  /*08f0*/  UMOV UR5, URZ ;  /* 0x0000003f00057c82 */ /* 0x000fe20008000000 */
[----:B------:R-:W-:Y:S01]  /*0900*/  IMAD.MOV.U32 R23, RZ, RZ, 0x40000040 ;  /* 0x40000040ff177424 */ /* 0x000fe200078e00ff */
[----:B------:R-:W-:Y:S01]  /*0910*/  UISETP.GE.AND UP0, UPT, UR24, 0x3, UPT ;  /* 0x000000031800788c */ /* 0x000fe2000bf06270 */
[----:B------:R-:W-:Y:S01]  /*0920*/  IMAD.MOV.U32 R41, RZ, RZ, 0x40000040 ;  /* 0x40000040ff297424 */ /* 0x000fe200078e00ff */
[----:B------:R-:W-:-:S04]  /*0930*/  DEPBAR.LE SB0, 0x2 ;  /* 0x000080800000791a */ /* 0x000fc80000000000 */
[----:B------:R-:W-:Y:S01]  /*0940*/  USEL UR24, UR24, URZ, !UP0 ;  /* 0x0000003f18187287 */ /* 0x000fe2000c000000 */
[----:B------:R-:W-:Y:S01]  /*0950*/  IMAD.MOV.U32 R43, RZ, RZ, 0x40000040 ;  /* 0x40000040ff2b7424 */ /* 0x000fe200078e00ff */
[----:B------:R-:W-:Y:S01]  /*0960*/  BAR.SYNC.DEFER_BLOCKING 0x0 ;  /* 0x0000000000007b1d */ /* 0x000fe20000010000 */
[----:B------:R-:W-:Y:S02]  /*0970*/  UIADD3 UR25, UR25, 0x40, URZ ;  /* 0x0000004019197890 */ /* 0x000fe4000fffe03f */
[----:B------:R-:W-:Y:S02]  /*0980*/  ULEA UR6, UR24, UR22, 0xd ;  /* 0x0000001618067291 */ /* 0x000fe4000f8e683f */
[----:B------:R-:W-:Y:S02]  /*0990*/  UIADD3 UR23, UR23, 0x1, URZ ;  /* 0x0000000117177890 */ /* 0x000fe4000fffe03f */
[----:B------:R-:W-:Y:S02]  /*09a0*/  UIADD3 UR4, UR6, 0x6000, URZ ;  /* 0x0000600006047890 */ /* 0x000fe4000fffe03f */
[----:B------:R-:W-:-:S02]  /*09b0*/  USHF.R.U32.HI UR6, URZ, 0x4, UR6 ;  /* 0x000000043f067899 */ /* 0x000fc40008011606 */
[----:B------:R-:W-:Y:S02]  /*09c0*/  USHF.R.U32.HI UR4, URZ, 0x4, UR4 ;  /* 0x000000043f047899 */ /* 0x000fe40008011604 */
[----:B------:R-:W-:Y:S02]  /*09d0*/  ULOP3.LUT UR6, UR6, 0x3fff, URZ, 0xc0, !UPT ;  /* 0x00003fff06067892 */ /* 0x000fe4000f8ec03f */
[----:B------:R-:W-:Y:S01]  /*09e0*/  ULOP3.LUT UR4, UR4, 0x3fff, URZ, 0xc0, !UPT ;  /* 0x00003fff04047892 */ /* 0x000fe2000f8ec03f */
[----:B------:R-:W-:Y:S01]  /*09f0*/  UMOV UR12, 0x2000002 ;  /* 0x02000002000c7882 */ /* 0x000fe20000000000 */
[----:B------:R-:W-:Y:S01]  /*0a00*/  UMOV UR13, 0x40000040 ;  /* 0x40000040000d7882 */ /* 0x000fe20000000000 */
[----:B------:R-:W-:Y:S01]  /*0a10*/  UMOV UR8, 0x2000004 ;  /* 0x0200000400087882 */ /* 0x000fe20000000000 */
[----:B------:R-:W-:Y:S01]  /*0a20*/  UMOV UR9, 0x40000040 ;  /* 0x4000004000097882 */ /* 0x000fe20000000000 */
[----:B------:R-:W-:Y:S02]  /*0a30*/  UISETP.GE.AND UP1, UPT, UR23, 0x3, UPT ;  /* 0x000000031700788c */ /* 0x000fe4000bf26270 */
[----:B------:R-:W-:Y:S01]  /*0a40*/  UMOV UR7, UR4 ;  /* 0x0000000400077c82 */ /* 0x000fe20008000000 */
[----:B------:R-:W-:Y:S01]  /*0a50*/  WARPGROUP.ARRIVE ;  /* 0x00000000000079c5 */ /* 0x000fe20000000000 */
[----:B------:R-:W-:Y:S01]  /*0a60*/  IADD3 R16, P0, R16, UR7, RZ ;  /* 0x0000000710107c10 */ /* 0x000fe2000ff1e0ff */
[----:B------:R-:W-:Y:S01]  /*0a70*/  UMOV UR7, UR5 ;  /* 0x0000000500077c82 */ /* 0x000fe20008000000 */
[----:B------:R-:W-:-:S02]  /*0a80*/  USEL UR23, UR23, URZ, !UP1 ;  /* 0x0000003f17177287 */ /* 0x000fc4000c800000 */
[----:B------:R-:W-:Y:S01]  /*0a90*/  R2UR UR18, R16 ;  /* 0x00000000101272ca */ /* 0x000fe200000e0000 */
[----:B------:R-:W-:Y:S01]  /*0aa0*/  IMAD.MOV.U32 R16, RZ, RZ, R40 ;  /* 0x000000ffff107224 */ /* 0x000fe200078e0028 */
[----:B------:R-:W-:Y:S01]  /*0ab0*/  IADD3.X R17, R23, UR7, RZ, P0, !PT ;  /* 0x0000000717117c10 */ /* 0x000fe200087fe4ff */
[----:B------:R-:W-:-:S03]  /*0ac0*/  UMOV UR7, UR4 ;  /* 0x0000000400077c82 */ /* 0x000fc60008000000 */
[----:B------:R-:W-:Y:S01]  /*0ad0*/  IADD3 R16, P0, R16, UR7, RZ ;  /* 0x0000000710107c10 */ /* 0x000fe2000ff1e0ff */
[----:B------:R-:W-:Y:S01]  /*0ae0*/  UMOV UR7, UR5 ;  /* 0x0000000500077c82 */ /* 0x000fe20008000000 */
[----:B------:R-:W-:Y:S02]  /*0af0*/  R2UR UR19, R17 ;  /* 0x00000000111372ca */ /* 0x000fe400000e0000 */
        /* <DEDUP_REMOVED lines=9> */
[----:B------:R-:W-:-:S03]  /*0b90*/  IADD3.X R17, R43, UR7, RZ, P0, !PT ;  /* 0x000000072b117c10 */ /* 0x000fc600087fe4ff */
[----:B------:R-:W-:Y:S01]  /*0ba0*/  IMAD.MOV.U32 R23, RZ, RZ, R16 ;  /* 0x000000ffff177224 */ /* 0x000fe200078e0010 */
[----:B------:R-:W-:Y:S01]  /*0bb0*/  R2UR UR11, R17 ;  /* 0x00000000110b72ca */ /* 0x000fe200000e0000 */
[----:B------:R-:W2:Y:S01]  /*0bc0*/  SHFL.IDX PT, R16, R21, RZ, 0x1f ;  /* 0x00001fff15107589 */ /* 0x000ea200000e0000 */
[----:B------:R-:W-:Y:S01]  /*0bd0*/  IMAD.MOV.U32 R17, RZ, RZ, 0x40000040 ;  /* 0x40000040ff117424 */ /* 0x000fe200078e00ff */
[----:B--2---:R-:W-:-:S13]  /*0be0*/  R2UR UR7, R16 ;  /* 0x00000000100772ca */ /* 0x004fda00000e0000 */
[----:B------:R-:W-:-:S04]  /*0bf0*/  USHF.L.U32 UR7, UR7, 0x7, URZ ;  /* 0x0000000707077899 */ /* 0x000fc8000800063f */
[----:B------:R-:W-:-:S04]  /*0c00*/  ULOP3.LUT UR7, UR7, 0x180, URZ, 0xc0, !UPT ;  /* 0x0000018007077892 */ /* 0x000fc8000f8ec03f */
[----:B------:R-:W-:-:S03]  /*0c10*/  UIADD3 UR20, UP0, UR7, UR6, URZ ;  /* 0x0000000607147290 */ /* 0x000fc6000ff1e03f */
[----:B------:R-:W-:Y:S01]  /*0c20*/  UMOV UR6, UR4 ;  /* 0x0000000400067c82 */ /* 0x000fe20008000000 */
[----:B------:R-:W-:Y:S01]  /*0c30*/  UIADD3.X UR21, URZ, URZ, URZ, UP0, !UPT ;  /* 0x0000003f3f157290 */ /* 0x000fe200087fe43f */
[----:B------:R-:W-:Y:S01]  /*0c40*/  IADD3 R16, P0, R23, UR6, RZ ;  /* 0x0000000617107c10 */ /* 0x000fe2000ff1e0ff */
[----:B------:R-:W-:Y:S02]  /*0c50*/  ULOP3.LUT UR16, UR20, 0x2000000, URZ, 0xfc, !UPT ;  /* 0x0200000014107892 */ /* 0x000fe4000f8efc3f */
[----:B------:R-:W-:Y:S01]  /*0c60*/  ULOP3.LUT UR17, UR21, 0x40000040, URZ, 0xfc, !UPT ;  /* 0x4000004015117892 */ /* 0x000fe2000f8efc3f */
[----:B------:R-:W-:Y:S01]  /*0c70*/  IADD3.X R17, R17, UR5, RZ, P0, !PT ;  /* 0x0000000511117c10 */ /* 0x000fe200087fe4ff */
[----:B------:R-:W-:Y:S01]  /*0c80*/  UIADD3.64 UR12, UR20, UR12, URZ ;  /* 0x0000000c140c7297 */ /* 0x000fe2000fffe03f */
[----:B------:R-:W-:Y:S01]  /*0c90*/  R2UR UR6, R16 ;  /* 0x00000000100672ca */ /* 0x000fe200000e0000 */
[----:B------:R-:W-:Y:S01]  /*0ca0*/  UIADD3.64 UR8, UR20, UR8, URZ ;  /* 0x0000000814087297 */ /* 0x000fe2000fffe03f */
[----:B------:R-:W-:Y:S01]  /*0cb0*/  R2UR UR7, R17 ;  /* 0x00000000110772ca */ /* 0x000fe200000e0000 */
[----:B------:R-:W-:Y:S01]  /*0cc0*/  UMOV UR4, 0x2000006 ;  /* 0x0200000600047882 */ /* 0x000fe20000000000 */
[----:B------:R-:W-:Y:S01]  /*0cd0*/  UMOV UR5, 0x40000040 ;  /* 0x4000004000057882 */ /* 0x000fe20000000000 */
[----:B------:R-:W-:Y:S01]  /*0ce0*/  UISETP.GE.U32.AND UP0, UPT, UR25, 0xb80, UPT ;  /* 0x00000b801900788c */ /* 0x000fe2000bf06070 */
[----:B------:R-:W-:Y:S01]  /*0cf0*/  HGMMA.64x32x16.F32.BF16 R24, gdesc[UR16], R24 ;  /* 0x00600000101879f0 */ /* 0x000fe20008701818 */
[----:B------:R-:W-:Y:S01]  /*0d00*/  UIADD3.64 UR4, UR20, UR4, URZ ;  /* 0x0000000414047297 */ /* 0x000fe2000fffe03f */
[----:B------:R-:W-:Y:S01]  /*0d10*/  IMAD.MOV.U32 R16, RZ, RZ, R13 ;  /* 0x000000ffff107224 */ /* 0x000fe200078e000d */
[----:B------:R-:W-:Y:S01]  /*0d20*/  IADD3 R13, P1, R13, 0x80, RZ ;  /* 0x000000800d0d7810 */ /* 0x000fe20007f3e0ff */
[----:B------:R-:W-:Y:S01]  /*0d30*/  IMAD.MOV.U32 R17, RZ, RZ, R18 ;  /* 0x000000ffff117224 */ /* 0x000fe200078e0012 */
[----:B------:R-:W-:Y:S01]  /*0d40*/  PLOP3.LUT P0, PT, PT, PT, UP0, 0x80, 0x0 ;  /* 0x000000000000781c */ /* 0x000fe20003f0f008 */
[----:B------:R-:W-:-:S02]  /*0d50*/  UISETP.GE.U32.AND UP0, UPT, UR25, 0xbc0, UPT ;  /* 0x00000bc01900788c */ /* 0x000fc4000bf06070 */
[----:B------:R-:W-:-:S04]  /*0d60*/  IMAD.X R18, RZ, RZ, R18, P1 ;  /* 0x000000ffff127224 */ /* 0x000fc800008e0612 */
[----:B------:R-:W-:Y:S01]  /*0d70*/  PLOP3.LUT P4, PT, PT, PT, UP0, 0x80, 0x0 ;  /* 0x000000000000781c */ /* 0x000fe20003f8f008 */
[----:B------:R-:W-:Y:S04]  /*0d80*/  HGMMA.64x32x16.F32.BF16 R24, gdesc[UR12], R24 ;  /* 0x006000000c1879f0 */ /* 0x000fe80008701818 */
[----:B------:R-:W-:Y:S04]  /*0d90*/  HGMMA.64x32x16.F32.BF16 R24, gdesc[UR8], R24 ;  /* 0x00600000081879f0 */ /* 0x000fe80008701818 */
[----:B------:R-:W-:Y:S01]  /*0da0*/  HGMMA.64x32x16.F32.BF16 R24, gdesc[UR4], R24, gsb0 ;  /* 0x00600000041879f0 */ /* 0x000fe20008001818 */
[----:B------:R-:W-:-:S06]  /*0db0*/  ULEA UR4, UR23, UR22, 0xd ;  /* 0x0000001617047291 */ /* 0x000fcc000f8e683f */
[----:B------:R-:W-:Y:S02]  /*0dc0*/  LEA R41, R5, UR4, 0x1 ;  /* 0x0000000405297c11 */ /* 0x000fe4000f8e08ff */
[----:B------:R-:W-:Y:S01]  /*0dd0*/  LEA R23, R4, UR4, 0x1 ;  /* 0x0000000404177c11 */ /* 0x000fe2000f8e08ff */
[----:B------:R-:W-:Y:S02]  /*0de0*/  WARPGROUP.DEPBAR.LE gsb0, 0x1 ;  /* 0x00008000000079c5 */ /* 0x000fe40000010100 */
[----:B------:R-:W-:Y:S06]  /*0df0*/  BAR.SYNC.DEFER_BLOCKING 0x0 ;  /* 0x0000000000007b1d */ /* 0x000fec0000010000 */
[----:B------:R-:W-:Y:S01]  /*0e00*/  @!PT LDS RZ, [RZ] ;  /* 0x00000000fffff984 */ /* 0x000fe20000000800 */
[----:B------:R-:W-:Y:S01]  /*0e10*/  @!PT LDS RZ, [RZ] ;  /* 0x00000000fffff984 */ /* 0x000fe20000000800 */
[----:B------:R-:W-:Y:S01]  /*0e20*/  @!PT LDS RZ, [RZ] ;  /* 0x00000000fffff984 */ /* 0x000fe20000000800 */
[----:B------:R2:W-:Y:S04]  /*0e30*/  LDGSTS.E.BYPASS.128 [R41], desc[UR26][R10.64], !P0 ;  /* 0x000000000a297fae */ /* 0x0005e8000c101c5a */
[----:B------:R3:W-:Y:S04]  /*0e40*/  LDGSTS.E.BYPASS.128 [R23], desc[UR26][R14.64], !P0 ;  /* 0x000000000e177fae */ /* 0x0007e8000c101c5a */
[----:B------:R-:W0:Y:S04]  /*0e50*/  LDGDEPBAR ;  /* 0x00000000000079af */ /* 0x000e280000000000 */
[----:B------:R4:W-:Y:S01]  /*0e60*/  LDGSTS.E.BYPASS.128 [R41+0x6000], desc[UR26][R16.64], !P0 ;  /* 0x0600000010297fae */ /* 0x0009e2000c101c5a */
[----:B--2---:R-:W-:-:S02]  /*0e70*/  IADD3 R10, P3, R10, 0x80, RZ ;  /* 0x000000800a0a7810 */ /* 0x004fc40007f7e0ff */
[----:B---3--:R-:W-:-:S03]  /*0e80*/  IADD3 R14, P2, R14, 0x80, RZ ;  /* 0x000000800e0e7810 */ /* 0x008fc60007f5e0ff */
[----:B------:R-:W-:Y:S02]  /*0e90*/  IMAD.X R11, RZ, RZ, R11, P3 ;  /* 0x000000ffff0b7224 */ /* 0x000fe400018e060b */
[----:B------:R-:W-:Y:S02]  /*0ea0*/  IMAD.X R15, RZ, RZ, R15, P2 ;  /* 0x000000ffff0f7224 */ /* 0x000fe400010e060f */
[----:B----4-:R-:W-:Y:S02]  /*0eb0*/  IMAD.MOV.U32 R16, RZ, RZ, R44 ;  /* 0x000000ffff107224 */ /* 0x010fe400078e002c */
[----:B------:R-:W-:-:S05]  /*0ec0*/  IMAD.MOV.U32 R17, RZ, RZ, R9 ;  /* 0x000000ffff117224 */ /* 0x000fca00078e0009 */
[----:B------:R2:W-:Y:S01]  /*0ed0*/  LDGSTS.E.BYPASS.128 [R23+0x6000], desc[UR26][R16.64], !P0 ;  /* 0x0600000010177fae */ /* 0x0005e2000c101c5a */
[----:B------:R-:W-:-:S03]  /*0ee0*/  IADD3 R44, P0, R44, 0x80, RZ ;  /* 0x000000802c2c7810 */ /* 0x000fc60007f1e0ff */
[----:B------:R-:W0:Y:S02]  /*0ef0*/  LDGDEPBAR ;  /* 0x00000000000079af */ /* 0x000e240000000000 */
[----:B------:R-:W-:Y:S01]  /*0f00*/  IMAD.X R9, RZ, RZ, R9, P0 ;  /* 0x000000ffff097224 */ /* 0x000fe200000e0609 */
[----:B------:R-:W-:Y:S07]  /*0f10*/  @!P4 BRA `(.L_x_0) ;  /* 0xfffffff8006cc947 */ /* 0x000fee000383ffff */
[----:B------:R-:W-:Y:S02]  /*0f20*/  WARPGROUP.DEPBAR.LE gsb0, 0x0 ;  /* 0x00008000000079c5 */ /* 0x000fe40000010000 */
[----:B------:R-:W-:-:S04]  /*0f30*/  DEPBAR.LE SB0, 0x0 ;  /* 0x000080000000791a */ /* 0x000fc80000000000 */
[--C-:B------:R-:W-:Y:S01]  /*0f40*/  SHF.R.U32.HI R4, RZ, 0x2, R0.reuse ;  /* 0x00000002ff047819 */ /* 0x100fe20000011600 */
[----:B------:R-:W-:Y:S01]  /*0f50*/  IMAD.SHL.U32 R5, R20, 0x10, RZ ;  /* 0x0000001014057824 */ /* 0x000fe200078e00ff */
[----:B------:R-:W-:Y:S02]  /*0f60*/  LOP3.LUT R19, R19, 0x6, RZ, 0xc0, !PT ;  /* 0x0000000613137812 */ /* 0x000fe400078ec0ff */
[----:B------:R-:W-:Y:S02]  /*0f70*/  CS2R R12, SRZ ;  /* 0x00000000000c7805 */ /* 0x000fe4000001ff00 */
[----:B------:R-:W-:Y:S02]  /*0f80*/  SHF.R.U32.HI R10, RZ, 0x2, R0 ;  /* 0x00000002ff0a7819 */ /* 0x000fe40000011600 */
[----:B------:R-:W-:Y:S02]  /*0f90*/  CS2R R14, SRZ ;  /* 0x00000000000e7805 */ /* 0x000fe4000001ff00 */
[----:B------:R-:W-:-:S02]  /*0fa0*/  SGXT.U32 R4, R4, 0x3 ;  /* 0x000000030404781a */ /* 0x000fc40000000000 */
[----:B------:R-:W-:Y:S02]  /*0fb0*/  LOP3.LUT R10, R19, 0x20, R10, 0xf8, !PT ;  /* 0x00000020130a7812 */ /* 0x000fe400078ef80a */
[----:B------:R-:W-:Y:S02]  /*0fc0*/  LOP3.LUT R9, R4, 0x30, R5, 0xf8, !PT ;  /* 0x0000003004097812 */ /* 0x000fe400078ef805 */
[----:B------:R-:W3:Y:S01]  /*0fd0*/  LDC.64 R4, c[0x0][0x210] ;  /* 0x00008400ff047b82 */ /* 0x000ee20000000a00 */
[----:B------:R-:W-:Y:S02]  /*0fe0*/  LOP3.LUT R2, R2, 0x38, R3, 0xf8, !PT ;  /* 0x0000003802027812 */ /* 0x000fe400078ef803 */
[----:B------:R-:W-:-:S05]  /*0ff0*/  IMAD R9, R9, 0x48, R10 ;  /* 0x0000004809097824 */ /* 0x000fca00078e020a */
[----:B------:R-:W-:Y:S01]  /*1000*/  BAR.SYNC.DEFER_BLOCKING 0x0 ;  /* 0x0000000000007b1d */ /* 0x000fe20000010000 */
[----:B------:R-:W-:Y:S02]  /*1010*/  ISETP.GE.AND P0, PT, R2, 0x40, PT ;  /* 0x000000400200780c */ /* 0x000fe40003f06270 */
[----:B------:R-:W-:Y:S02]  /*1020*/  LEA R9, R9, UR22, 0x2 ;  /* 0x0000001609097c11 */ /* 0x000fe4000f8e10ff */
[----:B------:R-:W-:Y:S01]  /*1030*/  ISETP.LT.AND P1, PT, R6, 0x1000, !P0 ;  /* 0x000010000600780c */ /* 0x000fe20004721270 */
[----:B---3--:R-:W-:Y:S02]  /*1040*/  IMAD.WIDE R4, R2, 0x2, R4 ;  /* 0x0000000202047825 */ /* 0x008fe400078e0204 */
[----:B------:R-:W-:Y:S04]  /*1050*/  STS.64 [R9], R24 ;  /* 0x0000001809007388 */ /* 0x000fe80000000a00 */
[----:B------:R-:W-:Y:S04]  /*1060*/  STS.64 [R9+0x900], R26 ;  /* 0x0009001a09007388 */ /* 0x000fe80000000a00 */
[----:B------:R-:W-:Y:S04]  /*1070*/  STS.64 [R9+0x20], R28 ;  /* 0x0000201c09007388 */ /* 0x000fe80000000a00 */
[----:B------:R-:W-:Y:S04]  /*1080*/  STS.64 [R9+0x920], R30 ;  /* 0x0009201e09007388 */ /* 0x000fe80000000a00 */
[----:B------:R3:W-:Y:S04]  /*1090*/  STS.64 [R9+0x40], R32 ;  /* 0x0000402009007388 */ /* 0x0007e80000000a00 */
[----:B------:R4:W-:Y:S04]  /*10a0*/  STS.64 [R9+0x940], R34 ;  /* 0x0009402209007388 */ /* 0x0009e80000000a00 */
[----:B------:R-:W-:Y:S04]  /*10b0*/  STS.64 [R9+0x60], R36 ;  /* 0x0000602409007388 */ /* 0x000fe80000000a00 */
[----:B------:R-:W-:Y:S01]  /*10c0*/  STS.64 [R9+0x960], R38 ;  /* 0x0009602609007388 */ /* 0x000fe20000000a00 */
[----:B------:R-:W-:Y:S01]  /*10d0*/  BAR.SYNC.DEFER_BLOCKING 0x0 ;  /* 0x0000000000007b1d */ /* 0x000fe20000010000 */
[----:B------:R-:W-:-:S02]  /*10e0*/  ISETP.LT.AND P0, PT, R7, 0x1000, !P0 ;  /* 0x000010000700780c */ /* 0x000fc40004701270 */
[----:B--2---:R-:W-:Y:S02]  /*10f0*/  CS2R R16, SRZ ;  /* 0x0000000000107805 */ /* 0x004fe4000001ff00 */
[----:B------:R-:W-:Y:S01]  /*1100*/  CS2R R18, SRZ ;  /* 0x0000000000127805 */ /* 0x000fe2000001ff00 */
[----:B------:R-:W2:Y:S08]  /*1110*/  @P1 LDG.E.EL.128 R12, desc[UR26][R4.64] ;  /* 0x0000001a040c1981 */ /* 0x000eb0000c2e1d00 */
[----:B------:R2:W5:Y:S01]  /*1120*/  @P0 LDG.E.EL.128 R16, desc[UR26][R4.64] ;  /* 0x0000001a04100981 */ /* 0x000562000c2e1d00 */
[----:B------:R-:W-:Y:S01]  /*1130*/  SHF.R.U32.HI R0, RZ, 0x3, R0 ;  /* 0x00000003ff007819 */ /* 0x000fe20000011600 */
[----:B------:R-:W-:-:S03]  /*1140*/  IMAD.SHL.U32 R3, R20, 0x4, RZ ;  /* 0x0000000414037824 */ /* 0x000fc600078e00ff */
[----:B------:R-:W-:-:S04]  /*1150*/  SGXT.U32 R0, R0, 0x2 ;  /* 0x000000020000781a */ /* 0x000fc80000000000 */
[----:B------:R-:W-:Y:S01]  /*1160*/  LOP3.LUT R3, R0, 0x1c, R3, 0xf8, !PT ;  /* 0x0000001c00037812 */ /* 0x000fe200078ef803 */
[--C-:B------:R-:W-:Y:S02]  /*1170*/  IMAD R0, R6, 0x40, R2.reuse ;  /* 0x0000004006007824 */ /* 0x100fe400078e0202 */
[----:B------:R-:W-:Y:S02]  /*1180*/  IMAD R2, R7, 0x40, R2 ;  /* 0x0000004007027824 */ /* 0x000fe400078e0202 */
[----:B------:R-:W-:-:S05]  /*1190*/  IMAD R3, R3, 0x48, R8 ;  /* 0x0000004803037824 */ /* 0x000fca00078e0208 */
[----:B------:R-:W-:-:S05]  /*11a0*/  LEA R3, R3, UR22, 0x2 ;  /* 0x0000001603037c11 */ /* 0x000fca000f8e10ff */
[----:B------:R-:W2:Y:S04]  /*11b0*/  LDS.128 R28, [R3] ;  /* 0x00000000031c7984 */ /* 0x000ea80000000c00 */
[----:B------:R-:W2:Y:S04]  /*11c0*/  LDS.128 R24, [R3+0x10] ;  /* 0x0000100003187984 */ /* 0x000ea80000000c00 */
[----:B------:R-:W-:Y:S04]  /*11d0*/  LDS.128 R20, [R3+0x2400] ;  /* 0x0024000003147984 */ /* 0x000fe80000000c00 */
[----:B------:R5:W2:Y:S02]  /*11e0*/  LDS.128 R8, [R3+0x2410] ;  /* 0x0024100003087984 */ /* 0x000aa40000000c00 */
[C---:B--2---:R-:W-:Y:S01]  /*11f0*/  PRMT R4, R12.reuse, 0x7632, R4 ;  /* 0x000076320c047816 */ /* 0x044fe20000000004 */
[----:B---3--:R-:W-:Y:S01]  /*1200*/  IMAD.U32 R33, R12, 0x10000, RZ ;  /* 0x000100000c217824 */ /* 0x008fe200078e00ff */
[C---:B------:R-:W-:Y:S01]  /*1210*/  PRMT R5, R13.reuse, 0x7632, R5 ;  /* 0x000076320d057816 */ /* 0x040fe20000000005 */
[----:B------:R-:W-:Y:S01]  /*1220*/  IMAD.U32 R13, R13, 0x10000, RZ ;  /* 0x000100000d0d7824 */ /* 0x000fe200078e00ff */
[----:B------:R-:W-:Y:S01]  /*1230*/  PRMT R12, R15, 0x7632, R12 ;  /* 0x000076320f0c7816 */ /* 0x000fe2000000000c */
[C---:B----4-:R-:W-:Y:S01]  /*1240*/  IMAD.U32 R35, R14.reuse, 0x10000, RZ ;  /* 0x000100000e237824 */ /* 0x050fe200078e00ff */
[----:B------:R-:W-:Y:S01]  /*1250*/  PRMT R7, R14, 0x7632, R7 ;  /* 0x000076320e077816 */ /* 0x000fe20000000007 */
[----:B------:R-:W-:-:S02]  /*1260*/  IMAD.U32 R6, R4, 0x10000, RZ ;  /* 0x0001000004067824 */ /* 0x000fc400078e00ff */
[----:B-1----:R-:W-:Y:S01]  /*1270*/  FADD R4, R28, R33 ;  /* 0x000000211c047221 */ /* 0x002fe20000000000 */
[----:B------:R-:W-:Y:S02]  /*1280*/  IMAD.U32 R14, R5, 0x10000, RZ ;  /* 0x00010000050e7824 */ /* 0x000fe400078e00ff */
[----:B------:R-:W-:Y:S01]  /*1290*/  FADD R5, R30, R13 ;  /* 0x0000000d1e057221 */ /* 0x000fe20000000000 */
[----:B------:R-:W-:Y:S02]  /*12a0*/  IMAD.U32 R28, R12, 0x10000, RZ ;  /* 0x000100000c1c7824 */ /* 0x000fe400078e00ff */
[----:B------:R-:W-:Y:S01]  /*12b0*/  FADD R29, R29, R6 ;  /* 0x000000061d1d7221 */ /* 0x000fe20000000000 */
[----:B------:R-:W1:Y:S01]  /*12c0*/  LDC.64 R12, c[0x0][0x228] ;  /* 0x00008a00ff0c7b82 */ /* 0x000e620000000a00 */
[----:B------:R-:W-:Y:S01]  /*12d0*/  FADD R6, R31, R14 ;  /* 0x0000000e1f067221 */ /* 0x000fe20000000000 */
[----:B------:R-:W-:Y:S01]  /*12e0*/  IMAD.U32 R14, R7, 0x10000, RZ ;  /* 0x00010000070e7824 */ /* 0x000fe200078e00ff */
[----:B-----5:R-:W-:Y:S01]  /*12f0*/  PRMT R3, R16, 0x7632, R3 ;  /* 0x0000763210037816 */ /* 0x020fe20000000003 */
[----:B------:R-:W-:-:S02]  /*1300*/  IMAD.U32 R15, R15, 0x10000, RZ ;  /* 0x000100000f0f7824 */ /* 0x000fc400078e00ff */
[----:B------:R-:W-:Y:S01]  /*1310*/  FADD R28, R27, R28 ;  /* 0x0000001c1b1c7221 */ /* 0x000fe20000000000 */
[--C-:B------:R-:W-:Y:S01]  /*1320*/  FADD R31, R25, R14.reuse ;  /* 0x0000000e191f7221 */ /* 0x100fe20000000000 */
[----:B------:R-:W-:Y:S01]  /*1330*/  PRMT R14, R17, 0x7632, R14 ;  /* 0x00007632110e7816 */ /* 0x000fe2000000000e */
[--C-:B------:R-:W-:Y:S01]  /*1340*/  FADD R7, R26, R15.reuse ;  /* 0x0000000f1a077221 */ /* 0x100fe20000000000 */
[----:B------:R-:W-:Y:S01]  /*1350*/  IMAD.U32 R25, R16, 0x10000, RZ ;  /* 0x0001000010197824 */ /* 0x000fe200078e00ff */
[C---:B------:R-:W-:Y:S01]  /*1360*/  PRMT R15, R18.reuse, 0x7632, R15 ;  /* 0x00007632120f7816 */ /* 0x040fe2000000000f */
[----:B------:R-:W-:Y:S01]  /*1370*/  IMAD.U32 R27, R18, 0x10000, RZ ;  /* 0x00010000121b7824 */ /* 0x000fe200078e00ff */
[----:B------:R-:W-:Y:S01]  /*1380*/  PRMT R16, R19, 0x7632, R16 ;  /* 0x0000763213107816 */ /* 0x000fe20000000010 */
[----:B------:R-:W-:Y:S02]  /*1390*/  IMAD.U32 R18, R3, 0x10000, RZ ;  /* 0x0001000003127824 */ /* 0x000fe400078e00ff */
[----:B------:R-:W-:Y:S01]  /*13a0*/  FADD R24, R24, R35 ;  /* 0x0000002318187221 */ /* 0x000fe20000000000 */
[----:B------:R-:W-:-:S02]  /*13b0*/  IMAD.U32 R14, R14, 0x10000, RZ ;  /* 0x000100000e0e7824 */ /* 0x000fc400078e00ff */
[----:B------:R-:W-:Y:S01]  /*13c0*/  FADD R27, R8, R27 ;  /* 0x0000001b081b7221 */ /* 0x000fe20000000000 */
[----:B------:R-:W-:Y:S02]  /*13d0*/  IMAD.U32 R17, R17, 0x10000, RZ ;  /* 0x0001000011117824 */ /* 0x000fe400078e00ff */
[----:B------:R-:W-:Y:S01]  /*13e0*/  FADD R21, R21, R18 ;  /* 0x0000001215157221 */ /* 0x000fe20000000000 */
[----:B------:R-:W-:Y:S02]  /*13f0*/  IMAD.U32 R19, R19, 0x10000, RZ ;  /* 0x0001000013137824 */ /* 0x000fe400078e00ff */
[----:B------:R-:W-:Y:S01]  /*1400*/  FADD R18, R23, R14 ;  /* 0x0000000e17127221 */ /* 0x000fe20000000000 */
[----:B------:R-:W-:Y:S01]  /*1410*/  F2FP.BF16.F32.PACK_AB R5, R6, R5 ;  /* 0x000000050605723e */ /* 0x000fe200000010ff */
[----:B------:R-:W-:Y:S01]  /*1420*/  IMAD.U32 R8, R15, 0x10000, RZ ;  /* 0x000100000f087824 */ /* 0x000fe200078e00ff */
[----:B------:R-:W-:Y:S01]  /*1430*/  F2FP.BF16.F32.PACK_AB R4, R29, R4 ;  /* 0x000000041d04723e */ /* 0x000fe200000010ff */
[----:B------:R-:W-:Y:S01]  /*1440*/  IMAD.U32 R16, R16, 0x10000, RZ ;  /* 0x0001000010107824 */ /* 0x000fe200078e00ff */
[----:B------:R-:W-:Y:S01]  /*1450*/  F2FP.BF16.F32.PACK_AB R6, R31, R24 ;  /* 0x000000181f06723e */ /* 0x000fe200000010ff */
[----:B-1----:R-:W-:Y:S01]  /*1460*/  IMAD.WIDE R14, R0, 0x2, R12 ;  /* 0x00000002000e7825 */ /* 0x002fe200078e020c */
[----:B------:R-:W-:-:S03]  /*1470*/  F2FP.BF16.F32.PACK_AB R7, R28, R7 ;  /* 0x000000071c07723e */ /* 0x000fc600000010ff */
[----:B------:R-:W-:Y:S01]  /*1480*/  FADD R17, R22, R17 ;  /* 0x0000001116117221 */ /* 0x000fe20000000000 */
[----:B------:R-:W-:Y:S01]  /*1490*/  FADD R20, R20, R25 ;  /* 0x0000001914147221 */ /* 0x000fe20000000000 */
[----:B------:R-:W-:Y:S01]  /*14a0*/  FADD R10, R10, R19 ;  /* 0x000000130a0a7221 */ /* 0x000fe20000000000 */
[----:B------:R-:W-:Y:S01]  /*14b0*/  FADD R8, R9, R8 ;  /* 0x0000000809087221 */ /* 0x000fe20000000000 */
[----:B------:R-:W-:Y:S01]  /*14c0*/  FADD R11, R11, R16 ;  /* 0x000000100b0b7221 */ /* 0x000fe20000000000 */
[----:B------:R1:W-:Y:S01]  /*14d0*/  @P1 STG.E.128 desc[UR26][R14.64], R4 ;  /* 0x000000040e001986 */ /* 0x0003e2000c101d1a */
[----:B------:R-:W-:Y:S01]  /*14e0*/  F2FP.BF16.F32.PACK_AB R17, R18, R17 ;  /* 0x000000111211723e */ /* 0x000fe200000010ff */
[----:B------:R-:W-:Y:S01]  /*14f0*/  IMAD.WIDE R2, R2, 0x2, R12 ;  /* 0x0000000202027825 */ /* 0x000fe200078e020c */
[----:B------:R-:W-:Y:S02]  /*1500*/  F2FP.BF16.F32.PACK_AB R16, R21, R20 ;  /* 0x000000141510723e */ /* 0x000fe400000010ff */
[----:B------:R-:W-:-:S02]  /*1510*/  F2FP.BF16.F32.PACK_AB R18, R8, R27 ;  /* 0x0000001b0812723e */ /* 0x000fc400000010ff */
[----:B------:R-:W-:Y:S01]  /*1520*/  F2FP.BF16.F32.PACK_AB R19, R11, R10 ;  /* 0x0000000a0b13723e */ /* 0x000fe200000010ff */
[----:B------:R-:W-:Y:S06]  /*1530*/  @!P0 EXIT ;  /* 0x000000000000894d */ /* 0x000fec0003800000 */
[----:B------:R-:W-:Y:S01]  /*1540*/  STG.E.128 desc[UR26][R2.64], R16 ;  /* 0x0000001002007986 */ /* 0x000fe2000c101d1a */
[----:B------:R-:W-:Y:S05]  /*1550*/  EXIT ;  /* 0x000000000000794d */ /* 0x000fea0003800000 */
.L_x_1:
[----:B------:R-:W-:-:S00]  /*1560*/  BRA `(.L_x_1) ;  /* 0xfffffffc00fc7947 */ /* 0x000fc0000383ffff */
[----:B------:R-:W-:-:S00]  /*1570*/  NOP ;  /* 0x0000000000007918 */ /* 0x000fc00000000000 */
        /* <DEDUP_REMOVED lines=8> */
.L_x_2:


//--------------------- .nv.shared.triton_mm      --------------------------
	.section	.nv.shared.triton_mm,"aw",@nobits
	.sectionflags	@""
	.align	16
	.zero		1024


//--------------------- .nv.constant0.triton_mm   --------------------------
	.section	.nv.constant0.triton_mm,"a",@progbits
	.sectionflags	@""
	.align	4
.nv.constant0.triton_mm:
	.zero		560
